//
// Generated by NVIDIA NVVM Compiler
//
// Compiler Build ID: CL-36424714
// Cuda compilation tools, release 13.0, V13.0.88
// Based on NVVM 20.0.0
//

.version 9.0
.target sm_100
.address_size 64

	// .globl	_Z11mmul_sharedPKfS0_Pfi
// _ZZ11mmul_sharedPKfS0_PfiE8a_shared has been demoted
// _ZZ11mmul_sharedPKfS0_PfiE8b_shared has been demoted

.visible .entry _Z11mmul_sharedPKfS0_Pfi(
	.param .u64 .ptr .align 1 _Z11mmul_sharedPKfS0_Pfi_param_0,
	.param .u64 .ptr .align 1 _Z11mmul_sharedPKfS0_Pfi_param_1,
	.param .u64 .ptr .align 1 _Z11mmul_sharedPKfS0_Pfi_param_2,
	.param .u32 _Z11mmul_sharedPKfS0_Pfi_param_3
)
{
	.reg .pred 	%p<9>;
	.reg .b32 	%r<45>;
	.reg .b32 	%f<29>;
	.reg .b64 	%rd<13>;
	// demoted variable
	.shared .align 4 .b8 _ZZ11mmul_sharedPKfS0_PfiE8a_shared[1024];
	// demoted variable
	.shared .align 4 .b8 _ZZ11mmul_sharedPKfS0_PfiE8b_shared[1024];
	ld.param.u64 	%rd3, [_Z11mmul_sharedPKfS0_Pfi_param_0];
	ld.param.u64 	%rd4, [_Z11mmul_sharedPKfS0_Pfi_param_1];
	ld.param.u64 	%rd5, [_Z11mmul_sharedPKfS0_Pfi_param_2];
	ld.param.u32 	%r20, [_Z11mmul_sharedPKfS0_Pfi_param_3];
	mov.u32 	%r21, %ctaid.y;
	shl.b32 	%r22, %r21, 4;
	mov.u32 	%r1, %tid.y;
	add.s32 	%r2, %r22, %r1;
	mov.u32 	%r23, %ctaid.x;
	shl.b32 	%r24, %r23, 4;
	mov.u32 	%r3, %tid.x;
	add.s32 	%r4, %r24, %r3;
	setp.lt.s32 	%p1, %r20, 1;
	mov.f32 	%f27, 0f00000000;
	@%p1 bra 	$L__BB0_9;
	add.s32 	%r26, %r20, 15;
	shr.u32 	%r5, %r26, 4;
	shl.b32 	%r27, %r1, 6;
	mov.u32 	%r28, _ZZ11mmul_sharedPKfS0_PfiE8a_shared;
	add.s32 	%r6, %r28, %r27;
	shl.b32 	%r29, %r3, 2;
	add.s32 	%r7, %r6, %r29;
	mul.lo.s32 	%r8, %r20, %r2;
	mov.u32 	%r30, _ZZ11mmul_sharedPKfS0_PfiE8b_shared;
	add.s32 	%r31, %r30, %r27;
	add.s32 	%r9, %r31, %r29;
	add.s32 	%r32, %r29, %r30;
	add.s32 	%r10, %r32, 128;
	cvta.to.global.u64 	%rd1, %rd3;
	cvta.to.global.u64 	%rd2, %rd4;
	mov.f32 	%f27, 0f00000000;
	mov.b32 	%r42, 0;
$L__BB0_2:
	shl.b32 	%r12, %r42, 4;
	add.s32 	%r33, %r12, %r3;
	max.u32 	%r34, %r2, %r33;
	setp.ge.u32 	%p2, %r34, %r20;
	mov.f32 	%f25, 0f00000000;
	@%p2 bra 	$L__BB0_4;
	add.s32 	%r35, %r33, %r8;
	mul.wide.u32 	%rd6, %r35, 4;
	add.s64 	%rd7, %rd1, %rd6;
	ld.global.f32 	%f25, [%rd7];
$L__BB0_4:
	setp.ge.s32 	%p3, %r4, %r20;
	st.shared.f32 	[%r7], %f25;
	add.s32 	%r14, %r12, %r1;
	setp.ge.u32 	%p4, %r14, %r20;
	mov.f32 	%f26, 0f00000000;
	or.pred  	%p5, %p3, %p4;
	@%p5 bra 	$L__BB0_6;
	mad.lo.s32 	%r37, %r14, %r20, %r4;
	mul.wide.u32 	%rd8, %r37, 4;
	add.s64 	%rd9, %rd2, %rd8;
	ld.global.f32 	%f26, [%rd9];
$L__BB0_6:
	st.shared.f32 	[%r9], %f26;
	bar.sync 	0;
	mov.b32 	%r44, 8;
	mov.u32 	%r43, %r10;
$L__BB0_7:
	.pragma "nounroll";
	add.s32 	%r39, %r6, %r44;
	ld.shared.f32 	%f13, [%r39+-8];
	ld.shared.f32 	%f14, [%r43+-128];
	fma.rn.f32 	%f15, %f13, %f14, %f27;
	ld.shared.f32 	%f16, [%r39+-4];
	ld.shared.f32 	%f17, [%r43+-64];
	fma.rn.f32 	%f18, %f16, %f17, %f15;
	ld.shared.f32 	%f19, [%r39];
	ld.shared.f32 	%f20, [%r43];
	fma.rn.f32 	%f21, %f19, %f20, %f18;
	ld.shared.f32 	%f22, [%r39+4];
	ld.shared.f32 	%f23, [%r43+64];
	fma.rn.f32 	%f27, %f22, %f23, %f21;
	add.s32 	%r44, %r44, 16;
	add.s32 	%r43, %r43, 256;
	setp.ne.s32 	%p6, %r44, 72;
	@%p6 bra 	$L__BB0_7;
	bar.sync 	0;
	add.s32 	%r42, %r42, 1;
	setp.ne.s32 	%p7, %r42, %r5;
	@%p7 bra 	$L__BB0_2;
$L__BB0_9:
	max.s32 	%r40, %r2, %r4;
	setp.ge.s32 	%p8, %r40, %r20;
	@%p8 bra 	$L__BB0_11;
	mad.lo.s32 	%r41, %r20, %r2, %r4;
	cvta.to.global.u64 	%rd10, %rd5;
	mul.wide.s32 	%rd11, %r41, 4;
	add.s64 	%rd12, %rd10, %rd11;
	st.global.f32 	[%rd12], %f27;
$L__BB0_11:
	ret;

}


// ===== COMPILED SASS (sm_100) =====

	.target	sm_100

	.elftype	@"ET_EXEC"


//--------------------- .note.nv.tkinfo           --------------------------
	.section	.note.nv.tkinfo,"",@"SHT_NOTE"
	.sectionflags	@"SHF_NOTE_NV_TKINFO"
	.tkinfo
        /*0018*/ 	.word	0x00000002
        /*0030*/ 	.string	""
        /*0030*/ 	.string	"ptxas"
        /*0030*/ 	.string	"Cuda compilation tools, release 13.0, V13.0.88"
        /*0030*/ 	.string	"Build cuda_13.0.r13.0/compiler.36424714_0"
        /*0030*/ 	.string	"-arch sm_100 -m 64 "



//--------------------- .note.nv.cuinfo           --------------------------
	.section	.note.nv.cuinfo,"",@"SHT_NOTE"
	.sectionflags	@"SHF_NOTE_NV_CUINFO"
        /*0018*/ 	.short	0x0002
        /*001a*/ 	.short	0x0064
        /*001c*/ 	.short	0x0082
	.zero		2


//--------------------- .nv.info                  --------------------------
	.section	.nv.info,"",@"SHT_CUDA_INFO"
	.align	4


	//----- nvinfo : EIATTR_REGCOUNT
	.align		4
        /*0000*/ 	.byte	0x04, 0x2f
        /*0002*/ 	.short	(.L_1 - .L_0)
	.align		4
.L_0:
        /*0004*/ 	.word	index@(_Z11mmul_sharedPKfS0_Pfi)
        /*0008*/ 	.word	0x00000016


	//----- nvinfo : EIATTR_FRAME_SIZE
	.align		4
.L_1:
        /*000c*/ 	.byte	0x04, 0x11
        /*000e*/ 	.short	(.L_3 - .L_2)
	.align		4
.L_2:
        /*0010*/ 	.word	index@(_Z11mmul_sharedPKfS0_Pfi)
        /*0014*/ 	.word	0x00000000


	//----- nvinfo : EIATTR_MIN_STACK_SIZE
	.align		4
.L_3:
        /*0018*/ 	.byte	0x04, 0x12
        /*001a*/ 	.short	(.L_5 - .L_4)
	.align		4
.L_4:
        /*001c*/ 	.word	index@(_Z11mmul_sharedPKfS0_Pfi)
        /*0020*/ 	.word	0x00000000
.L_5:


//--------------------- .nv.compat                --------------------------
	.section	.nv.compat,"",@"SHT_CUDA_COMPAT_INFO"
	.align	4
        /*0000*/ 	.byte	0x02, 0x09, 0x00, 0x00, 0x02, 0x02, 0x01, 0x00, 0x02, 0x05, 0x05, 0x00, 0x03, 0x07, 0x01, 0x01
        /*0010*/ 	.byte	0x02, 0x03, 0x00, 0x00, 0x02, 0x06, 0x01, 0x00, 0x04, 0x0b, 0x08, 0x00, 0x09, 0x00, 0x00, 0x00
        /*0020*/ 	.byte	0x00, 0x00, 0x00, 0x00


//--------------------- .nv.info._Z11mmul_sharedPKfS0_Pfi --------------------------
	.section	.nv.info._Z11mmul_sharedPKfS0_Pfi,"",@"SHT_CUDA_INFO"
	.sectionflags	@""
	.align	4


	//----- nvinfo : EIATTR_CUDA_API_VERSION
	.align		4
        /*0000*/ 	.byte	0x04, 0x37
        /*0002*/ 	.short	(.L_7 - .L_6)
.L_6:
        /*0004*/ 	.word	0x00000082


	//----- nvinfo : EIATTR_KPARAM_INFO
	.align		4
.L_7:
        /*0008*/ 	.byte	0x04, 0x17
        /*000a*/ 	.short	(.L_9 - .L_8)
.L_8:
        /*000c*/ 	.word	0x00000000
        /*0010*/ 	.short	0x0003
        /*0012*/ 	.short	0x0018
        /*0014*/ 	.byte	0x00, 0xf0, 0x11, 0x00


	//----- nvinfo : EIATTR_KPARAM_INFO
	.align		4
.L_9:
        /*0018*/ 	.byte	0x04, 0x17
        /*001a*/ 	.short	(.L_11 - .L_10)
.L_10:
        /*001c*/ 	.word	0x00000000
        /*0020*/ 	.short	0x0002
        /*0022*/ 	.short	0x0010
        /*0024*/ 	.byte	0x00, 0xf5, 0x21, 0x00


	//----- nvinfo : EIATTR_KPARAM_INFO
	.align		4
.L_11:
        /*0028*/ 	.byte	0x04, 0x17
        /*002a*/ 	.short	(.L_13 - .L_12)
.L_12:
        /*002c*/ 	.word	0x00000000
        /*0030*/ 	.short	0x0001
        /*0032*/ 	.short	0x0008
        /*0034*/ 	.byte	0x00, 0xf5, 0x21, 0x00


	//----- nvinfo : EIATTR_KPARAM_INFO
	.align		4
.L_13:
        /*0038*/ 	.byte	0x04, 0x17
        /*003a*/ 	.short	(.L_15 - .L_14)
.L_14:
        /*003c*/ 	.word	0x00000000
        /*0040*/ 	.short	0x0000
        /*0042*/ 	.short	0x0000
        /*0044*/ 	.byte	0x00, 0xf5, 0x21, 0x00


	//----- nvinfo : EIATTR_SPARSE_MMA_MASK
	.align		4
.L_15:
        /*0048*/ 	.byte	0x03, 0x50
        /*004a*/ 	.short	0x0000


	//----- nvinfo : EIATTR_MAXREG_COUNT
	.align		4
        /*004c*/ 	.byte	0x03, 0x1b
        /*004e*/ 	.short	0x00ff


	//----- nvinfo : EIATTR_NUM_BARRIERS
	.align		4
        /*0050*/ 	.byte	0x02, 0x4c
        /*0052*/ 	.byte	0x01
	.zero		1


	//----- nvinfo : EIATTR_MERCURY_ISA_VERSION
	.align		4
        /*0054*/ 	.byte	0x03, 0x5f
        /*0056*/ 	.short	0x0101


	//----- nvinfo : EIATTR_VRC_CTA_INIT_COUNT
	.align		4
        /*0058*/ 	.byte	0x02, 0x4a
	.zero		1
	.zero		1


	//----- nvinfo : EIATTR_EXIT_INSTR_OFFSETS
	.align		4
        /*005c*/ 	.byte	0x04, 0x1c
        /*005e*/ 	.short	(.L_17 - .L_16)


	//   ....[0]....
.L_16:
        /*0060*/ 	.word	0x00000450


	//   ....[1]....
        /*0064*/ 	.word	0x000004a0


	//----- nvinfo : EIATTR_CBANK_PARAM_SIZE
	.align		4
.L_17:
        /*0068*/ 	.byte	0x03, 0x19
        /*006a*/ 	.short	0x001c


	//----- nvinfo : EIATTR_PARAM_CBANK
	.align		4
        /*006c*/ 	.byte	0x04, 0x0a
        /*006e*/ 	.short	(.L_19 - .L_18)
	.align		4
.L_18:
        /*0070*/ 	.word	index@(.nv.constant0._Z11mmul_sharedPKfS0_Pfi)
        /*0074*/ 	.short	0x0380
        /*0076*/ 	.short	0x001c


	//----- nvinfo : EIATTR_SW_WAR
	.align		4
.L_19:
        /*0078*/ 	.byte	0x04, 0x36
        /*007a*/ 	.short	(.L_21 - .L_20)
.L_20:
        /*007c*/ 	.word	0x00000008
.L_21:


//--------------------- .nv.callgraph             --------------------------
	.section	.nv.callgraph,"",@"SHT_CUDA_CALLGRAPH"
	.align	4
	.sectionentsize	8
	.align		4
        /*0000*/ 	.word	0x00000000
	.align		4
        /*0004*/ 	.word	0xffffffff
	.align		4
        /*0008*/ 	.word	0x00000000
	.align		4
        /*000c*/ 	.word	0xfffffffe
	.align		4
        /*0010*/ 	.word	0x00000000
	.align		4
        /*0014*/ 	.word	0xfffffffd
	.align		4
        /*0018*/ 	.word	0x00000000
	.align		4
        /*001c*/ 	.word	0xfffffffc


//--------------------- .text._Z11mmul_sharedPKfS0_Pfi --------------------------
	.section	.text._Z11mmul_sharedPKfS0_Pfi,"ax",@progbits
	.align	128
        .global         _Z11mmul_sharedPKfS0_Pfi
        .type           _Z11mmul_sharedPKfS0_Pfi,@function
        .size           _Z11mmul_sharedPKfS0_Pfi,(.L_x_4 - _Z11mmul_sharedPKfS0_Pfi)
        .other          _Z11mmul_sharedPKfS0_Pfi,@"STO_CUDA_ENTRY STV_DEFAULT"
_Z11mmul_sharedPKfS0_Pfi:
.text._Z11mmul_sharedPKfS0_Pfi:
[----:B------:R-:W-:Y:S01]  /*0000*/  LDC R1, c[0x0][0x37c] ;  /* 0x0000df00ff017b82 */ /* 0x000fe20000000800 */
[----:B------:R-:W0:Y:S01]  /*0010*/  S2R R5, SR_CTAID.Y ;  /* 0x0000000000057919 */ /* 0x000e220000002600 */
[----:B------:R-:W1:Y:S01]  /*0020*/  LDCU UR8, c[0x0][0x398] ;  /* 0x00007300ff0877ac */ /* 0x000e620008000800 */
[----:B------:R-:W-:Y:S01]  /*0030*/  HFMA2 R3, -RZ, RZ, 0, 0 ;  /* 0x00000000ff037431 */ /* 0x000fe200000001ff */
[----:B------:R-:W0:Y:S01]  /*0040*/  S2R R2, SR_TID.Y ;  /* 0x0000000000027919 */ /* 0x000e220000002200 */
[----:B------:R-:W2:Y:S01]  /*0050*/  LDCU.64 UR10, c[0x0][0x358] ;  /* 0x00006b00ff0a77ac */ /* 0x000ea20008000a00 */
[----:B------:R-:W3:Y:S01]  /*0060*/  S2R R9, SR_CTAID.X ;  /* 0x0000000000097919 */ /* 0x000ee20000002500 */
[----:B------:R-:W3:Y:S01]  /*0070*/  S2R R8, SR_TID.X ;  /* 0x0000000000087919 */ /* 0x000ee20000002100 */
[----:B-1----:R-:W-:Y:S01]  /*0080*/  UISETP.GE.AND UP0, UPT, UR8, 0x1, UPT ;  /* 0x000000010800788c */ /* 0x002fe2000bf06270 */
[----:B0-----:R-:W-:Y:S01]  /*0090*/  LEA R0, R5, R2, 0x4 ;  /* 0x0000000205007211 */ /* 0x001fe200078e20ff */
[----:B---3--:R-:W-:-:S07]  /*00a0*/  IMAD R9, R9, 0x10, R8 ;  /* 0x0000001009097824 */ /* 0x008fce00078e0208 */
[----:B--2---:R-:W-:Y:S05]  /*00b0*/  BRA.U !UP0, `(.L_x_0) ;  /* 0x0000000108dc7547 */ /* 0x004fea000b800000 */
[----:B------:R-:W0:Y:S01]  /*00c0*/  S2UR UR7, SR_CgaCtaId ;  /* 0x00000000000779c3 */ /* 0x000e220000008800 */
[----:B------:R-:W-:Y:S01]  /*00d0*/  UMOV UR5, 0x400 ;  /* 0x0000040000057882 */ /* 0x000fe20000000000 */
[----:B------:R-:W-:Y:S01]  /*00e0*/  UIADD3 UR4, UPT, UPT, UR8, 0xf, URZ ;  /* 0x0000000f08047890 */ /* 0x000fe2000fffe0ff */
[----:B------:R-:W-:Y:S01]  /*00f0*/  MOV R3, RZ ;  /* 0x000000ff00037202 */ /* 0x000fe20000000f00 */
[----:B------:R-:W-:Y:S01]  /*0100*/  UIADD3 UR6, UPT, UPT, UR5, 0x400, URZ ;  /* 0x0000040005067890 */ /* 0x000fe2000fffe0ff */
[----:B------:R-:W-:Y:S01]  /*0110*/  IMAD.MOV.U32 R13, RZ, RZ, RZ ;  /* 0x000000ffff0d7224 */ /* 0x000fe200078e00ff */
[----:B------:R-:W-:Y:S02]  /*0120*/  USHF.R.U32.HI UR4, URZ, 0x4, UR4 ;  /* 0x00000004ff047899 */ /* 0x000fe40008011604 */
[----:B0-----:R-:W-:Y:S02]  /*0130*/  ULEA UR6, UR7, UR6, 0x18 ;  /* 0x0000000607067291 */ /* 0x001fe4000f8ec0ff */
[----:B------:R-:W-:-:S04]  /*0140*/  ULEA UR5, UR7, UR5, 0x18 ;  /* 0x0000000507057291 */ /* 0x000fc8000f8ec0ff */
[C---:B------:R-:W-:Y:S02]  /*0150*/  LEA R5, R2.reuse, UR6, 0x6 ;  /* 0x0000000602057c11 */ /* 0x040fe4000f8e30ff */
[----:B------:R-:W-:Y:S02]  /*0160*/  LEA R11, R2, UR5, 0x6 ;  /* 0x00000005020b7c11 */ /* 0x000fe4000f8e30ff */
[C---:B------:R-:W-:Y:S01]  /*0170*/  LEA R14, R8.reuse, UR6, 0x2 ;  /* 0x00000006080e7c11 */ /* 0x040fe2000f8e10ff */
[C---:B------:R-:W-:Y:S01]  /*0180*/  IMAD R12, R8.reuse, 0x4, R5 ;  /* 0x00000004080c7824 */ /* 0x040fe200078e0205 */
[----:B------:R-:W-:Y:S02]  /*0190*/  LEA R10, R8, R11, 0x2 ;  /* 0x0000000b080a7211 */ /* 0x000fe400078e10ff */
[----:B------:R-:W-:-:S07]  /*01a0*/  IADD3 R14, PT, PT, R14, 0x80, RZ ;  /* 0x000000800e0e7810 */ /* 0x000fce0007ffe0ff */
.L_x_2:
[----:B------:R-:W0:Y:S01]  /*01b0*/  LDCU UR8, c[0x0][0x398] ;  /* 0x00007300ff0877ac */ /* 0x000e220008000800 */
[C---:B------:R-:W-:Y:S01]  /*01c0*/  IMAD R15, R13.reuse, 0x10, R8 ;  /* 0x000000100d0f7824 */ /* 0x040fe200078e0208 */
[----:B------:R-:W-:-:S04]  /*01d0*/  LEA R16, R13, R2, 0x4 ;  /* 0x000000020d107211 */ /* 0x000fc800078e20ff */
[----:B------:R-:W-:Y:S02]  /*01e0*/  VIMNMX.U32 R4, PT, PT, R0, R15, !PT ;  /* 0x0000000f00047248 */ /* 0x000fe40007fe0000 */
[----:B0-----:R-:W-:Y:S02]  /*01f0*/  ISETP.GE.U32.AND P0, PT, R16, UR8, PT ;  /* 0x0000000810007c0c */ /* 0x001fe4000bf06070 */
[----:B------:R-:W-:Y:S02]  /*0200*/  ISETP.GE.U32.AND P1, PT, R4, UR8, PT ;  /* 0x0000000804007c0c */ /* 0x000fe4000bf26070 */
[----:B------:R-:W-:-:S11]  /*0210*/  ISETP.GE.OR P0, PT, R9, UR8, P0 ;  /* 0x0000000809007c0c */ /* 0x000fd60008706670 */
[----:B------:R-:W0:Y:S01]  /*0220*/  @!P1 LDC.64 R6, c[0x0][0x380] ;  /* 0x0000e000ff069b82 */ /* 0x000e220000000a00 */
[----:B------:R-:W-:Y:S02]  /*0230*/  @!P1 IMAD R15, R0, UR8, R15 ;  /* 0x00000008000f9c24 */ /* 0x000fe4000f8e020f */
[----:B------:R-:W-:-:S05]  /*0240*/  @!P0 IMAD R17, R16, UR8, R9 ;  /* 0x0000000810118c24 */ /* 0x000fca000f8e0209 */
[----:B------:R-:W1:Y:S01]  /*0250*/  @!P0 LDC.64 R4, c[0x0][0x388] ;  /* 0x0000e200ff048b82 */ /* 0x000e620000000a00 */
[----:B0-----:R-:W-:-:S04]  /*0260*/  @!P1 IMAD.WIDE.U32 R6, R15, 0x4, R6 ;  /* 0x000000040f069825 */ /* 0x001fc800078e0006 */
[----:B------:R-:W-:Y:S02]  /*0270*/  IMAD.MOV.U32 R15, RZ, RZ, RZ ;  /* 0x000000ffff0f7224 */ /* 0x000fe400078e00ff */
[----:B-1----:R-:W-:Y:S01]  /*0280*/  @!P0 IMAD.WIDE.U32 R4, R17, 0x4, R4 ;  /* 0x0000000411048825 */ /* 0x002fe200078e0004 */
[----:B------:R-:W-:-:S03]  /*0290*/  MOV R17, RZ ;  /* 0x000000ff00117202 */ /* 0x000fc60000000f00 */
[----:B------:R-:W2:Y:S04]  /*02a0*/  @!P1 LDG.E R15, desc[UR10][R6.64] ;  /* 0x0000000a060f9981 */ /* 0x000ea8000c1e1900 */
[----:B------:R-:W3:Y:S01]  /*02b0*/  @!P0 LDG.E R17, desc[UR10][R4.64] ;  /* 0x0000000a04118981 */ /* 0x000ee2000c1e1900 */
[----:B------:R-:W-:Y:S01]  /*02c0*/  VIADD R13, R13, 0x1 ;  /* 0x000000010d0d7836 */ /* 0x000fe20000000000 */
[----:B------:R-:W-:Y:S01]  /*02d0*/  MOV R16, R14 ;  /* 0x0000000e00107202 */ /* 0x000fe20000000f00 */
[----:B------:R-:W-:-:S03]  /*02e0*/  UMOV UR5, 0x8 ;  /* 0x0000000800057882 */ /* 0x000fc60000000000 */
[----:B------:R-:W-:Y:S01]  /*02f0*/  ISETP.NE.AND P0, PT, R13, UR4, PT ;  /* 0x000000040d007c0c */ /* 0x000fe2000bf05270 */
[----:B--2---:R0:W-:Y:S04]  /*0300*/  STS [R10], R15 ;  /* 0x0000000f0a007388 */ /* 0x0041e80000000800 */
[----:B---3--:R0:W-:Y:S01]  /*0310*/  STS [R12], R17 ;  /* 0x000000110c007388 */ /* 0x0081e20000000800 */
[----:B------:R-:W-:Y:S07]  /*0320*/  BAR.SYNC.DEFER_BLOCKING 0x0 ;  /* 0x0000000000007b1d */ /* 0x000fee0000010000 */
.L_x_1:
[----:B0-----:R-:W-:Y:S04]  /*0330*/  LDS R15, [R16+-0x80] ;  /* 0xffff8000100f7984 */ /* 0x001fe80000000800 */
[----:B------:R-:W0:Y:S04]  /*0340*/  LDS.64 R6, [R11+UR5+-0x8] ;  /* 0xfffff8050b067984 */ /* 0x000e280008000a00 */
[----:B------:R-:W1:Y:S04]  /*0350*/  LDS R17, [R16+-0x40] ;  /* 0xffffc00010117984 */ /* 0x000e680000000800 */
[----:B------:R-:W-:Y:S04]  /*0360*/  LDS R18, [R16] ;  /* 0x0000000010127984 */ /* 0x000fe80000000800 */
[----:B------:R-:W2:Y:S01]  /*0370*/  LDS.64 R4, [R11+UR5] ;  /* 0x000000050b047984 */ /* 0x000ea20008000a00 */
[----:B------:R-:W-:-:S03]  /*0380*/  UIADD3 UR5, UPT, UPT, UR5, 0x10, URZ ;  /* 0x0000001005057890 */ /* 0x000fc6000fffe0ff */
[----:B------:R3:W4:Y:S01]  /*0390*/  LDS R19, [R16+0x40] ;  /* 0x0000400010137984 */ /* 0x0007220000000800 */
[----:B------:R-:W-:Y:S01]  /*03a0*/  UISETP.NE.AND UP0, UPT, UR5, 0x48, UPT ;  /* 0x000000480500788c */ /* 0x000fe2000bf05270 */
[----:B---3--:R-:W-:Y:S02]  /*03b0*/  VIADD R16, R16, 0x100 ;  /* 0x0000010010107836 */ /* 0x008fe40000000000 */
[----:B0-----:R-:W-:-:S04]  /*03c0*/  FFMA R6, R6, R15, R3 ;  /* 0x0000000f06067223 */ /* 0x001fc80000000003 */
[----:B-1----:R-:W-:-:S04]  /*03d0*/  FFMA R7, R17, R7, R6 ;  /* 0x0000000711077223 */ /* 0x002fc80000000006 */
[----:B--2---:R-:W-:-:S04]  /*03e0*/  FFMA R4, R4, R18, R7 ;  /* 0x0000001204047223 */ /* 0x004fc80000000007 */
[----:B----4-:R-:W-:Y:S01]  /*03f0*/  FFMA R3, R19, R5, R4 ;  /* 0x0000000513037223 */ /* 0x010fe20000000004 */
[----:B------:R-:W-:Y:S06]  /*0400*/  BRA.U UP0, `(.L_x_1) ;  /* 0xfffffffd00c87547 */ /* 0x000fec000b83ffff */
[----:B------:R-:W-:Y:S06]  /*0410*/  BAR.SYNC.DEFER_BLOCKING 0x0 ;  /* 0x0000000000007b1d */ /* 0x000fec0000010000 */
[----:B------:R-:W-:Y:S05]  /*0420*/  @P0 BRA `(.L_x_2) ;  /* 0xfffffffc00600947 */ /* 0x000fea000383ffff */
.L_x_0:
[----:B------:R-:W-:-:S04]  /*0430*/  VIMNMX R2, PT, PT, R0, R9, !PT ;  /* 0x0000000900027248 */ /* 0x000fc80007fe0100 */
[----:B------:R-:W-:-:S13]  /*0440*/  ISETP.GE.AND P0, PT, R2, UR8, PT ;  /* 0x0000000802007c0c */ /* 0x000fda000bf06270 */
[----:B------:R-:W-:Y:S05]  /*0450*/  @P0 EXIT ;  /* 0x000000000000094d */ /* 0x000fea0003800000 */
[----:B------:R-:W0:Y:S01]  /*0460*/  LDC.64 R4, c[0x0][0x390] ;  /* 0x0000e400ff047b82 */ /* 0x000e220000000a00 */
[----:B------:R-:W-:-:S04]  /*0470*/  IMAD R9, R0, UR8, R9 ;  /* 0x0000000800097c24 */ /* 0x000fc8000f8e0209 */
[----:B0-----:R-:W-:-:S05]  /*0480*/  IMAD.WIDE R4, R9, 0x4, R4 ;  /* 0x0000000409047825 */ /* 0x001fca00078e0204 */
[----:B------:R-:W-:Y:S01]  /*0490*/  STG.E desc[UR10][R4.64], R3 ;  /* 0x0000000304007986 */ /* 0x000fe2000c10190a */
[----:B------:R-:W-:Y:S05]  /*04a0*/  EXIT ;  /* 0x000000000000794d */ /* 0x000fea0003800000 */
.L_x_3:
[----:B------:R-:W-:-:S00]  /*04b0*/  BRA `(.L_x_3) ;  /* 0xfffffffc00fc7947 */ /* 0x000fc0000383ffff */
[----:B------:R-:W-:-:S00]  /*04c0*/  NOP ;  /* 0x0000000000007918 */ /* 0x000fc00000000000 */
        /* <DEDUP_REMOVED lines=11> */
.L_x_4:


//--------------------- .nv.shared._Z11mmul_sharedPKfS0_Pfi --------------------------
	.section	.nv.shared._Z11mmul_sharedPKfS0_Pfi,"aw",@nobits
	.sectionflags	@""
	.align	4
.nv.shared._Z11mmul_sharedPKfS0_Pfi:
	.zero		3072


//--------------------- .nv.shared.reserved.0     --------------------------
	.section	.nv.shared.reserved.0,"aw",@nobits
	.weak		__nv_reservedSMEM_offset_0_alias
	.size		__nv_reservedSMEM_offset_0_alias, 0, 64
	.other		__nv_reservedSMEM_offset_0_alias,@"STO_CUDA_RESERVED_SHARED STV_DEFAULT"
__nv_reservedSMEM_offset_0_alias:
	.zero		0
	.zero		64


//--------------------- .nv.constant0._Z11mmul_sharedPKfS0_Pfi --------------------------
	.section	.nv.constant0._Z11mmul_sharedPKfS0_Pfi,"a",@progbits
	.sectionflags	@""
	.align	4
.nv.constant0._Z11mmul_sharedPKfS0_Pfi:
	.zero		924


//--------------------- SYMBOLS --------------------------

	.type		.nv.reservedSmem.offset0,@object
	.size		.nv.reservedSmem.offset0,0x4
	.type		.nv.reservedSmem.cap,@object
	.size		.nv.reservedSmem.cap,0x4
